	.headerflags	@"EF_CUDA_TEXMODE_UNIFIED EF_CUDA_64BIT_ADDRESS EF_CUDA_ACCELERATORS EF_CUDA_SM90 EF_CUDA_VIRTUAL_SM(EF_CUDA_SM90)"
	.elftype	@"ET_EXEC"


//--------------------- .nv.info                  --------------------------
	.section	.nv.info,"",@"SHT_CUDA_INFO"
	.align	4


	//----- nvinfo : EIATTR_REGCOUNT
	.align		4
        /*0000*/ 	.byte	0x04, 0x2f
        /*0002*/ 	.short	(.L_1 - .L_0)
	.align		4
.L_0:
        /*0004*/ 	.word	index@(triton_poi_fused_leaky_relu_0)
        /*0008*/ 	.word	0x00000012


	//----- nvinfo : EIATTR_MIN_STACK_SIZE
	.align		4
.L_1:
        /*000c*/ 	.byte	0x04, 0x12
        /*000e*/ 	.short	(.L_3 - .L_2)
	.align		4
.L_2:
        /*0010*/ 	.word	index@(triton_poi_fused_leaky_relu_0)
        /*0014*/ 	.word	0x00000000


	//----- nvinfo : EIATTR_FRAME_SIZE
	.align		4
.L_3:
        /*0018*/ 	.byte	0x04, 0x11
        /*001a*/ 	.short	(.L_5 - .L_4)
	.align		4
.L_4:
        /*001c*/ 	.word	index@(triton_poi_fused_leaky_relu_0)
        /*0020*/ 	.word	0x00000000


	//----- nvinfo : EIATTR_MIN_STACK_SIZE
	.align		4
.L_5:
        /*0024*/ 	.byte	0x04, 0x12
        /*0026*/ 	.short	(.L_7 - .L_6)
	.align		4
.L_6:
        /*0028*/ 	.word	index@(triton_poi_fused_leaky_relu_0)
        /*002c*/ 	.word	0x00000000
.L_7:


//--------------------- .nv.info.triton_poi_fused_leaky_relu_0 --------------------------
	.section	.nv.info.triton_poi_fused_leaky_relu_0,"",@"SHT_CUDA_INFO"
	.sectionflags	@""
	.align	4


	//----- nvinfo : EIATTR_CUDA_API_VERSION
	.align		4
        /*0000*/ 	.byte	0x04, 0x37
        /*0002*/ 	.short	(.L_9 - .L_8)
.L_8:
        /*0004*/ 	.word	0x0000007c


	//----- nvinfo : EIATTR_KPARAM_INFO
	.align		4
.L_9:
        /*0008*/ 	.byte	0x04, 0x17
        /*000a*/ 	.short	(.L_11 - .L_10)
.L_10:
        /*000c*/ 	.word	0x00000000
        /*0010*/ 	.short	0x0003
        /*0012*/ 	.short	0x0018
        /*0014*/ 	.byte	0x00, 0xf0, 0x11, 0x00


	//----- nvinfo : EIATTR_KPARAM_INFO
	.align		4
.L_11:
        /*0018*/ 	.byte	0x04, 0x17
        /*001a*/ 	.short	(.L_13 - .L_12)
.L_12:
        /*001c*/ 	.word	0x00000000
        /*0020*/ 	.short	0x0002
        /*0022*/ 	.short	0x0010
        /*0024*/ 	.byte	0x00, 0xf4, 0x21, 0x00


	//----- nvinfo : EIATTR_KPARAM_INFO
	.align		4
.L_13:
        /*0028*/ 	.byte	0x04, 0x17
        /*002a*/ 	.short	(.L_15 - .L_14)
.L_14:
        /*002c*/ 	.word	0x00000000
        /*0030*/ 	.short	0x0001
        /*0032*/ 	.short	0x0008
        /*0034*/ 	.byte	0x00, 0xf4, 0x21, 0x00


	//----- nvinfo : EIATTR_KPARAM_INFO
	.align		4
.L_15:
        /*0038*/ 	.byte	0x04, 0x17
        /*003a*/ 	.short	(.L_17 - .L_16)
.L_16:
        /*003c*/ 	.word	0x00000000
        /*0040*/ 	.short	0x0000
        /*0042*/ 	.short	0x0000
        /*0044*/ 	.byte	0x00, 0xf4, 0x21, 0x00


	//----- nvinfo : EIATTR_SPARSE_MMA_MASK
	.align		4
.L_17:
        /*0048*/ 	.byte	0x03, 0x50
        /*004a*/ 	.short	0x0000


	//----- nvinfo : EIATTR_MAXREG_COUNT
	.align		4
        /*004c*/ 	.byte	0x03, 0x1b
        /*004e*/ 	.short	0x00ff


	//----- nvinfo : EIATTR_EXIT_INSTR_OFFSETS
	.align		4
        /*0050*/ 	.byte	0x04, 0x1c
        /*0052*/ 	.short	(.L_19 - .L_18)


	//   ....[0]....
.L_18:
        /*0054*/ 	.word	0x00000470


	//   ....[1]....
        /*0058*/ 	.word	0x00000490


	//----- nvinfo : EIATTR_REQNTID
	.align		4
.L_19:
        /*005c*/ 	.byte	0x04, 0x10
        /*005e*/ 	.short	(.L_21 - .L_20)
.L_20:
        /*0060*/ 	.word	0x00000080
        /*0064*/ 	.word	0x00000001
        /*0068*/ 	.word	0x00000001


	//----- nvinfo : EIATTR_CBANK_PARAM_SIZE
	.align		4
.L_21:
        /*006c*/ 	.byte	0x03, 0x19
        /*006e*/ 	.short	0x001c


	//----- nvinfo : EIATTR_PARAM_CBANK
	.align		4
        /*0070*/ 	.byte	0x04, 0x0a
        /*0072*/ 	.short	(.L_23 - .L_22)
	.align		4
.L_22:
        /*0074*/ 	.word	index@(.nv.constant0.triton_poi_fused_leaky_relu_0)
        /*0078*/ 	.short	0x0210
        /*007a*/ 	.short	0x001c


	//----- nvinfo : EIATTR_SW_WAR
	.align		4
.L_23:
        /*007c*/ 	.byte	0x04, 0x36
        /*007e*/ 	.short	(.L_25 - .L_24)
.L_24:
        /*0080*/ 	.word	0x00000008
.L_25:


//--------------------- .nv.callgraph             --------------------------
	.section	.nv.callgraph,"",@"SHT_CUDA_CALLGRAPH"
	.align	4
	.sectionentsize	8
	.align		4
        /*0000*/ 	.word	0x00000000
	.align		4
        /*0004*/ 	.word	0xffffffff
	.align		4
        /*0008*/ 	.word	0x00000000
	.align		4
        /*000c*/ 	.word	0xfffffffe
	.align		4
        /*0010*/ 	.word	0x00000000
	.align		4
        /*0014*/ 	.word	0xfffffffd
	.align		4
        /*0018*/ 	.word	0x00000000
	.align		4
        /*001c*/ 	.word	0xfffffffc


//--------------------- .text.triton_poi_fused_leaky_relu_0 --------------------------
	.section	.text.triton_poi_fused_leaky_relu_0,"ax",@progbits
	.align	128
        .global         triton_poi_fused_leaky_relu_0
        .type           triton_poi_fused_leaky_relu_0,@function
        .size           triton_poi_fused_leaky_relu_0,(.L_x_1 - triton_poi_fused_leaky_relu_0)
        .other          triton_poi_fused_leaky_relu_0,@"STO_CUDA_ENTRY STV_DEFAULT"
triton_poi_fused_leaky_relu_0:
.text.triton_poi_fused_leaky_relu_0:
[----:B------:R-:W0:Y:S02]  /*0000*/  LDC R1, c[0x0][0x28] ;  /* 0x00000a00ff017b82 */ /* 0x000e240000000800 */
[----:B------:R-:W1:Y:S01]  /*0010*/  S2R R0, SR_TID.X ;  /* 0x0000000000007919 */ /* 0x000e620000002100 */
[----:B------:R-:W-:Y:S01]  /*0020*/  ULDC.64 UR4, c[0x0][0x208] ;  /* 0x0000820000047ab9 */ /* 0x000fe20000000a00 */
[----:B------:R-:W2:Y:S01]  /*0030*/  S2R R7, SR_CTAID.X ;  /* 0x0000000000077919 */ /* 0x000ea20000002500 */
[----:B-1----:R-:W-:-:S05]  /*0040*/  LOP3.LUT R0, R0, 0x7f, RZ, 0xc0, !PT ;  /* 0x0000007f00007812 */ /* 0x002fca00078ec0ff */
[----:B--2---:R-:W-:Y:S01]  /*0050*/  IMAD R0, R7, 0x80, R0 ;  /* 0x0000008007007824 */ /* 0x004fe200078e0200 */
[----:B------:R-:W-:-:S04]  /*0060*/  SHF.R.S32.HI R7, RZ, 0x18, R7 ;  /* 0x00000018ff077819 */ /* 0x000fc80000011407 */
[----:B------:R-:W-:Y:S02]  /*0070*/  SHF.R.S32.HI R3, RZ, 0x1f, R0 ;  /* 0x0000001fff037819 */ /* 0x000fe40000011400 */
[----:B------:R-:W-:Y:S02]  /*0080*/  SGXT R7, R7, 0x1 ;  /* 0x000000010707781a */ /* 0x000fe40000000200 */
[----:B------:R-:W-:Y:S02]  /*0090*/  LEA.HI R3, R3, R0, RZ, 0x3 ;  /* 0x0000000003037211 */ /* 0x000fe400078f18ff */
[----:B------:R-:W-:Y:S02]  /*00a0*/  ISETP.GE.AND P1, PT, R0, 0x400, PT ;  /* 0x000004000000780c */ /* 0x000fe40003f26270 */
[----:B------:R-:W-:Y:S02]  /*00b0*/  SHF.R.S32.HI R2, RZ, 0x3, R3 ;  /* 0x00000003ff027819 */ /* 0x000fe40000011403 */
[----:B------:R-:W-:-:S02]  /*00c0*/  LOP3.LUT R3, R3, 0xfff8, RZ, 0xc0, !PT ;  /* 0x0000fff803037812 */ /* 0x000fc400078ec0ff */
[----:B------:R-:W-:-:S03]  /*00d0*/  LEA.HI R4, R2, R2, RZ, 0x3 ;  /* 0x0000000202047211 */ /* 0x000fc600078f18ff */
[----:B------:R-:W-:Y:S01]  /*00e0*/  IMAD.IADD R3, R0, 0x1, -R3 ;  /* 0x0000000100037824 */ /* 0x000fe200078e0a03 */
[----:B------:R-:W-:-:S04]  /*00f0*/  LOP3.LUT R5, R4, 0xfff8, RZ, 0xc0, !PT ;  /* 0x0000fff804057812 */ /* 0x000fc800078ec0ff */
[----:B------:R-:W-:Y:S01]  /*0100*/  LOP3.LUT R6, R3, 0x80, RZ, 0xc0, !PT ;  /* 0x0000008003067812 */ /* 0x000fe200078ec0ff */
[----:B------:R-:W-:-:S03]  /*0110*/  IMAD.IADD R5, R2, 0x1, -R5 ;  /* 0x0000000102057824 */ /* 0x000fc600078e0a05 */
[----:B------:R-:W-:Y:S02]  /*0120*/  LEA.HI R6, R6, R3, RZ, 0x19 ;  /* 0x0000000306067211 */ /* 0x000fe400078fc8ff */
[----:B------:R-:W-:Y:S02]  /*0130*/  LOP3.LUT R2, R5, 0x80, RZ, 0xc0, !PT ;  /* 0x0000008005027812 */ /* 0x000fe400078ec0ff */
[----:B------:R-:W-:Y:S02]  /*0140*/  LOP3.LUT R4, R6, 0xfe, RZ, 0xc0, !PT ;  /* 0x000000fe06047812 */ /* 0x000fe400078ec0ff */
[----:B------:R-:W-:Y:S02]  /*0150*/  LEA.HI R2, R2, R5, RZ, 0x19 ;  /* 0x0000000502027211 */ /* 0x000fe400078fc8ff */
[----:B------:R-:W-:Y:S01]  /*0160*/  PRMT R14, R6, 0x8880, RZ ;  /* 0x00008880060e7816 */ /* 0x000fe200000000ff */
[----:B------:R-:W-:Y:S01]  /*0170*/  IMAD.MOV R4, RZ, RZ, -R4 ;  /* 0x000000ffff047224 */ /* 0x000fe200078e0a04 */
[----:B------:R-:W-:-:S02]  /*0180*/  LOP3.LUT R8, R2, 0xfffe, RZ, 0xc0, !PT ;  /* 0x0000fffe02087812 */ /* 0x000fc400078ec0ff */
[----:B------:R-:W-:Y:S02]  /*0190*/  PRMT R11, R2, 0x8880, RZ ;  /* 0x00008880020b7816 */ /* 0x000fe400000000ff */
[----:B------:R-:W-:Y:S01]  /*01a0*/  PRMT R12, R4, 0x7710, RZ ;  /* 0x00007710040c7816 */ /* 0x000fe200000000ff */
[----:B------:R-:W-:Y:S01]  /*01b0*/  IMAD.MOV R9, RZ, RZ, -R8 ;  /* 0x000000ffff097224 */ /* 0x000fe200078e0a08 */
[----:B------:R-:W-:Y:S02]  /*01c0*/  LEA.HI R8, R7, R0, RZ, 0x6 ;  /* 0x0000000007087211 */ /* 0x000fe400078f30ff */
[----:B------:R-:W-:Y:S01]  /*01d0*/  PRMT R11, R11, 0x7710, RZ ;  /* 0x000077100b0b7816 */ /* 0x000fe200000000ff */
[----:B------:R-:W-:Y:S01]  /*01e0*/  IMAD.IADD R12, R3, 0x1, R12 ;  /* 0x00000001030c7824 */ /* 0x000fe200078e020c */
[----:B------:R-:W-:Y:S01]  /*01f0*/  PRMT R4, R9, 0x7710, RZ ;  /* 0x0000771009047816 */ /* 0x000fe200000000ff */
[----:B------:R-:W1:Y:S01]  /*0200*/  LDC.64 R2, c[0x0][0x210] ;  /* 0x00008400ff027b82 */ /* 0x000e620000000a00 */
[----:B------:R-:W-:-:S02]  /*0210*/  SHF.R.S32.HI R9, RZ, 0x6, R8 ;  /* 0x00000006ff097819 */ /* 0x000fc40000011408 */
[----:B------:R-:W-:Y:S01]  /*0220*/  SHF.R.U32.HI R11, RZ, 0x1, R11 ;  /* 0x00000001ff0b7819 */ /* 0x000fe2000001160b */
[----:B------:R-:W-:Y:S01]  /*0230*/  IMAD.IADD R7, R5, 0x1, R4 ;  /* 0x0000000105077824 */ /* 0x000fe200078e0204 */
[----:B------:R-:W-:Y:S02]  /*0240*/  LOP3.LUT R13, R8, 0xffffffc0, RZ, 0xc0, !PT ;  /* 0xffffffc0080d7812 */ /* 0x000fe400078ec0ff */
[----:B------:R-:W-:Y:S01]  /*0250*/  LOP3.LUT R12, R12, 0xffff, RZ, 0xc0, !PT ;  /* 0x0000ffff0c0c7812 */ /* 0x000fe200078ec0ff */
[----:B------:R-:W2:Y:S01]  /*0260*/  LDC.64 R4, c[0x0][0x218] ;  /* 0x00008600ff047b82 */ /* 0x000ea20000000a00 */
[----:B------:R-:W-:Y:S02]  /*0270*/  LOP3.LUT R8, R7, 0xffff, RZ, 0xc0, !PT ;  /* 0x0000ffff07087812 */ /* 0x000fe400078ec0ff */
[----:B------:R-:W-:Y:S02]  /*0280*/  LEA.HI R10, R9, R9, RZ, 0x2 ;  /* 0x00000009090a7211 */ /* 0x000fe400078f10ff */
[----:B------:R-:W-:-:S02]  /*0290*/  LOP3.LUT R11, R11, 0xffff, RZ, 0xc0, !PT ;  /* 0x0000ffff0b0b7812 */ /* 0x000fc400078ec0ff */
[----:B------:R-:W-:Y:S02]  /*02a0*/  PRMT R12, R12, 0x8880, RZ ;  /* 0x000088800c0c7816 */ /* 0x000fe400000000ff */
[----:B------:R-:W-:Y:S01]  /*02b0*/  PRMT R15, R8, 0x8880, RZ ;  /* 0x00008880080f7816 */ /* 0x000fe200000000ff */
[----:B------:R-:W-:Y:S01]  /*02c0*/  IMAD.MOV.U32 R8, RZ, RZ, R14 ;  /* 0x000000ffff087224 */ /* 0x000fe200078e000e */
[----:B------:R-:W-:Y:S02]  /*02d0*/  LOP3.LUT R10, R10, 0x3ffffffc, RZ, 0xc0, !PT ;  /* 0x3ffffffc0a0a7812 */ /* 0x000fe400078ec0ff */
[----:B------:R-:W-:Y:S01]  /*02e0*/  PRMT R6, R11, 0x8880, RZ ;  /* 0x000088800b067816 */ /* 0x000fe200000000ff */
[----:B------:R-:W-:Y:S01]  /*02f0*/  IMAD.MOV.U32 R11, RZ, RZ, R12 ;  /* 0x000000ffff0b7224 */ /* 0x000fe200078e000c */
[----:B------:R-:W-:Y:S01]  /*0300*/  SHF.R.S32.HI R8, RZ, 0x1, R8 ;  /* 0x00000001ff087819 */ /* 0x000fe20000011408 */
[----:B------:R-:W-:Y:S02]  /*0310*/  IMAD.MOV.U32 R12, RZ, RZ, R15 ;  /* 0x000000ffff0c7224 */ /* 0x000fe400078e000f */
[----:B------:R-:W-:Y:S01]  /*0320*/  IMAD.IADD R10, R9, 0x1, -R10 ;  /* 0x00000001090a7824 */ /* 0x000fe200078e0a0a */
[----:B------:R-:W-:Y:S01]  /*0330*/  PRMT R8, R8, 0x9910, RZ ;  /* 0x0000991008087816 */ /* 0x000fe200000000ff */
[----:B------:R-:W-:Y:S01]  /*0340*/  IMAD R9, R12, 0x2, R11 ;  /* 0x000000020c097824 */ /* 0x000fe200078e020b */
[----:B------:R-:W-:Y:S01]  /*0350*/  PRMT R12, R7, 0x8880, RZ ;  /* 0x00008880070c7816 */ /* 0x000fe200000000ff */
[----:B------:R-:W-:-:S02]  /*0360*/  IMAD R6, R6, 0x4, R13 ;  /* 0x0000000406067824 */ /* 0x000fc400078e020d */
[----:B------:R-:W-:Y:S02]  /*0370*/  IMAD R10, R10, 0x4, R11 ;  /* 0x000000040a0a7824 */ /* 0x000fe400078e020b */
[----:B------:R-:W-:Y:S02]  /*0380*/  IMAD.U32 R7, R9, 0x10, R6 ;  /* 0x0000001009077824 */ /* 0x000fe400078e0006 */
[----:B------:R-:W-:Y:S02]  /*0390*/  IMAD.MOV.U32 R9, RZ, RZ, R12 ;  /* 0x000000ffff097224 */ /* 0x000fe400078e000c */
[----:B------:R-:W-:Y:S02]  /*03a0*/  IMAD.MOV.U32 R6, RZ, RZ, R8 ;  /* 0x000000ffff067224 */ /* 0x000fe400078e0008 */
[----:B------:R-:W-:Y:S02]  /*03b0*/  IMAD R9, R9, 0x2, R10 ;  /* 0x0000000209097824 */ /* 0x000fe400078e020a */
[----:B------:R-:W-:-:S02]  /*03c0*/  IMAD.IADD R7, R6, 0x1, R7 ;  /* 0x0000000106077824 */ /* 0x000fc400078e0207 */
[----:B--2---:R-:W-:Y:S01]  /*03d0*/  IMAD.WIDE R4, R9, 0x4, R4 ;  /* 0x0000000409047825 */ /* 0x004fe200078e0204 */
[----:B------:R-:W-:-:S03]  /*03e0*/  CS2R R8, SRZ ;  /* 0x0000000000087805 */ /* 0x000fc6000001ff00 */
[----:B-1----:R-:W-:Y:S02]  /*03f0*/  IMAD.WIDE R2, R7, 0x4, R2 ;  /* 0x0000000407027825 */ /* 0x002fe400078e0202 */
[----:B------:R-:W1:Y:S01]  /*0400*/  LDC.64 R6, c[0x0][0x220] ;  /* 0x00008800ff067b82 */ /* 0x000e620000000a00 */
[----:B------:R-:W2:Y:S04]  /*0410*/  @!P1 LDG.E.EL R9, desc[UR4][R4.64] ;  /* 0x0000000404099981 */ /* 0x000ea8000c2e1900 */
[----:B------:R-:W2:Y:S01]  /*0420*/  @!P1 LDG.E.EL R8, desc[UR4][R2.64] ;  /* 0x0000000402089981 */ /* 0x000ea2000c2e1900 */
[----:B-1----:R-:W-:Y:S01]  /*0430*/  IMAD.WIDE R6, R0, 0x4, R6 ;  /* 0x0000000400067825 */ /* 0x002fe200078e0206 */
[----:B--2---:R-:W-:-:S03]  /*0440*/  FSETP.GT.AND P0, PT, R8, -R9, PT ;  /* 0x800000090800720b */ /* 0x004fc60003f04000 */
[----:B------:R-:W-:-:S10]  /*0450*/  FADD R9, R9, R8 ;  /* 0x0000000809097221 */ /* 0x000fd40000000000 */
[----:B------:R-:W-:Y:S01]  /*0460*/  @!P0 FMUL R9, R9, 0.0099999997764825820923 ;  /* 0x3c23d70a09098820 */ /* 0x000fe20000400000 */
[----:B------:R-:W-:Y:S06]  /*0470*/  @P1 EXIT ;  /* 0x000000000000194d */ /* 0x000fec0003800000 */
[----:B------:R-:W-:Y:S01]  /*0480*/  STG.E desc[UR4][R6.64], R9 ;  /* 0x0000000906007986 */ /* 0x000fe2000c101904 */
[----:B------:R-:W-:Y:S05]  /*0490*/  EXIT ;  /* 0x000000000000794d */ /* 0x000fea0003800000 */
.L_x_0:
[----:B------:R-:W-:-:S00]  /*04a0*/  BRA `(.L_x_0) ;  /* 0xfffffffc00fc7947 */ /* 0x000fc0000383ffff */
[----:B------:R-:W-:-:S00]  /*04b0*/  NOP ;  /* 0x0000000000007918 */ /* 0x000fc00000000000 */
        /* <DEDUP_REMOVED lines=12> */
.L_x_1:


//--------------------- .nv.constant0.triton_poi_fused_leaky_relu_0 --------------------------
	.section	.nv.constant0.triton_poi_fused_leaky_relu_0,"a",@progbits
	.sectionflags	@""
	.align	4
.nv.constant0.triton_poi_fused_leaky_relu_0:
	.zero		556
